	.headerflags	@"EF_CUDA_TEXMODE_UNIFIED EF_CUDA_64BIT_ADDRESS EF_CUDA_ACCELERATORS EF_CUDA_SM90 EF_CUDA_VIRTUAL_SM(EF_CUDA_SM90)"
	.elftype	@"ET_EXEC"


//--------------------- .nv.info                  --------------------------
	.section	.nv.info,"",@"SHT_CUDA_INFO"
	.align	4


	//----- nvinfo : EIATTR_REGCOUNT
	.align		4
        /*0000*/ 	.byte	0x04, 0x2f
        /*0002*/ 	.short	(.L_3 - .L_2)
	.align		4
.L_2:
        /*0004*/ 	.word	index@(triton_poi_fused__native_batch_norm_legit_no_training_add_7)
        /*0008*/ 	.word	0x00000016


	//----- nvinfo : EIATTR_MIN_STACK_SIZE
	.align		4
.L_3:
        /*000c*/ 	.byte	0x04, 0x12
        /*000e*/ 	.short	(.L_5 - .L_4)
	.align		4
.L_4:
        /*0010*/ 	.word	index@(triton_poi_fused__native_batch_norm_legit_no_training_add_7)
        /*0014*/ 	.word	0x00000000


	//----- nvinfo : EIATTR_FRAME_SIZE
	.align		4
.L_5:
        /*0018*/ 	.byte	0x04, 0x11
        /*001a*/ 	.short	(.L_7 - .L_6)
	.align		4
.L_6:
        /*001c*/ 	.word	index@(triton_poi_fused__native_batch_norm_legit_no_training_add_7)
        /*0020*/ 	.word	0x00000000


	//----- nvinfo : EIATTR_MIN_STACK_SIZE
	.align		4
.L_7:
        /*0024*/ 	.byte	0x04, 0x12
        /*0026*/ 	.short	(.L_9 - .L_8)
	.align		4
.L_8:
        /*0028*/ 	.word	index@(triton_poi_fused__native_batch_norm_legit_no_training_add_7)
        /*002c*/ 	.word	0x00000000
.L_9:


//--------------------- .nv.info.triton_poi_fused__native_batch_norm_legit_no_training_add_7 --------------------------
	.section	.nv.info.triton_poi_fused__native_batch_norm_legit_no_training_add_7,"",@"SHT_CUDA_INFO"
	.sectionflags	@""
	.align	4


	//----- nvinfo : EIATTR_CUDA_API_VERSION
	.align		4
        /*0000*/ 	.byte	0x04, 0x37
        /*0002*/ 	.short	(.L_11 - .L_10)
.L_10:
        /*0004*/ 	.word	0x0000007c


	//----- nvinfo : EIATTR_KPARAM_INFO
	.align		4
.L_11:
        /*0008*/ 	.byte	0x04, 0x17
        /*000a*/ 	.short	(.L_13 - .L_12)
.L_12:
        /*000c*/ 	.word	0x00000000
        /*0010*/ 	.short	0x0007
        /*0012*/ 	.short	0x0038
        /*0014*/ 	.byte	0x00, 0xf0, 0x11, 0x00


	//----- nvinfo : EIATTR_KPARAM_INFO
	.align		4
.L_13:
        /*0018*/ 	.byte	0x04, 0x17
        /*001a*/ 	.short	(.L_15 - .L_14)
.L_14:
        /*001c*/ 	.word	0x00000000
        /*0020*/ 	.short	0x0006
        /*0022*/ 	.short	0x0030
        /*0024*/ 	.byte	0x00, 0xf4, 0x21, 0x00


	//----- nvinfo : EIATTR_KPARAM_INFO
	.align		4
.L_15:
        /*0028*/ 	.byte	0x04, 0x17
        /*002a*/ 	.short	(.L_17 - .L_16)
.L_16:
        /*002c*/ 	.word	0x00000000
        /*0030*/ 	.short	0x0005
        /*0032*/ 	.short	0x0028
        /*0034*/ 	.byte	0x00, 0xf4, 0x21, 0x00


	//----- nvinfo : EIATTR_KPARAM_INFO
	.align		4
.L_17:
        /*0038*/ 	.byte	0x04, 0x17
        /*003a*/ 	.short	(.L_19 - .L_18)
.L_18:
        /*003c*/ 	.word	0x00000000
        /*0040*/ 	.short	0x0004
        /*0042*/ 	.short	0x0020
        /*0044*/ 	.byte	0x00, 0xf4, 0x21, 0x00


	//----- nvinfo : EIATTR_KPARAM_INFO
	.align		4
.L_19:
        /*0048*/ 	.byte	0x04, 0x17
        /*004a*/ 	.short	(.L_21 - .L_20)
.L_20:
        /*004c*/ 	.word	0x00000000
        /*0050*/ 	.short	0x0003
        /*0052*/ 	.short	0x0018
        /*0054*/ 	.byte	0x00, 0xf4, 0x21, 0x00


	//----- nvinfo : EIATTR_KPARAM_INFO
	.align		4
.L_21:
        /*0058*/ 	.byte	0x04, 0x17
        /*005a*/ 	.short	(.L_23 - .L_22)
.L_22:
        /*005c*/ 	.word	0x00000000
        /*0060*/ 	.short	0x0002
        /*0062*/ 	.short	0x0010
        /*0064*/ 	.byte	0x00, 0xf4, 0x21, 0x00


	//----- nvinfo : EIATTR_KPARAM_INFO
	.align		4
.L_23:
        /*0068*/ 	.byte	0x04, 0x17
        /*006a*/ 	.short	(.L_25 - .L_24)
.L_24:
        /*006c*/ 	.word	0x00000000
        /*0070*/ 	.short	0x0001
        /*0072*/ 	.short	0x0008
        /*0074*/ 	.byte	0x00, 0xf4, 0x21, 0x00


	//----- nvinfo : EIATTR_KPARAM_INFO
	.align		4
.L_25:
        /*0078*/ 	.byte	0x04, 0x17
        /*007a*/ 	.short	(.L_27 - .L_26)
.L_26:
        /*007c*/ 	.word	0x00000000
        /*0080*/ 	.short	0x0000
        /*0082*/ 	.short	0x0000
        /*0084*/ 	.byte	0x00, 0xf4, 0x21, 0x00


	//----- nvinfo : EIATTR_SPARSE_MMA_MASK
	.align		4
.L_27:
        /*0088*/ 	.byte	0x03, 0x50
        /*008a*/ 	.short	0x0000


	//----- nvinfo : EIATTR_MAXREG_COUNT
	.align		4
        /*008c*/ 	.byte	0x03, 0x1b
        /*008e*/ 	.short	0x00ff


	//----- nvinfo : EIATTR_EXIT_INSTR_OFFSETS
	.align		4
        /*0090*/ 	.byte	0x04, 0x1c
        /*0092*/ 	.short	(.L_29 - .L_28)


	//   ....[0]....
.L_28:
        /*0094*/ 	.word	0x00000350


	//   ....[1]....
        /*0098*/ 	.word	0x00000370


	//----- nvinfo : EIATTR_REQNTID
	.align		4
.L_29:
        /*009c*/ 	.byte	0x04, 0x10
        /*009e*/ 	.short	(.L_31 - .L_30)
.L_30:
        /*00a0*/ 	.word	0x00000080
        /*00a4*/ 	.word	0x00000001
        /*00a8*/ 	.word	0x00000001


	//----- nvinfo : EIATTR_CBANK_PARAM_SIZE
	.align		4
.L_31:
        /*00ac*/ 	.byte	0x03, 0x19
        /*00ae*/ 	.short	0x003c


	//----- nvinfo : EIATTR_PARAM_CBANK
	.align		4
        /*00b0*/ 	.byte	0x04, 0x0a
        /*00b2*/ 	.short	(.L_33 - .L_32)
	.align		4
.L_32:
        /*00b4*/ 	.word	index@(.nv.constant0.triton_poi_fused__native_batch_norm_legit_no_training_add_7)
        /*00b8*/ 	.short	0x0210
        /*00ba*/ 	.short	0x003c


	//----- nvinfo : EIATTR_SW_WAR
	.align		4
.L_33:
        /*00bc*/ 	.byte	0x04, 0x36
        /*00be*/ 	.short	(.L_35 - .L_34)
.L_34:
        /*00c0*/ 	.word	0x00000008
.L_35:


//--------------------- .nv.callgraph             --------------------------
	.section	.nv.callgraph,"",@"SHT_CUDA_CALLGRAPH"
	.align	4
	.sectionentsize	8
	.align		4
        /*0000*/ 	.word	0x00000000
	.align		4
        /*0004*/ 	.word	0xffffffff
	.align		4
        /*0008*/ 	.word	0x00000000
	.align		4
        /*000c*/ 	.word	0xfffffffe
	.align		4
        /*0010*/ 	.word	0x00000000
	.align		4
        /*0014*/ 	.word	0xfffffffd
	.align		4
        /*0018*/ 	.word	0x00000000
	.align		4
        /*001c*/ 	.word	0xfffffffc


//--------------------- .nv.constant4             --------------------------
	.section	.nv.constant4,"a",@progbits
	.align	8
	.align		8
.nv.constant4:
        /*0000*/ 	.dword	_$_str
	.align		8
        /*0008*/ 	.dword	_$_str_$_2


//--------------------- .text.triton_poi_fused__native_batch_norm_legit_no_training_add_7 --------------------------
	.section	.text.triton_poi_fused__native_batch_norm_legit_no_training_add_7,"ax",@progbits
	.align	128
        .global         triton_poi_fused__native_batch_norm_legit_no_training_add_7
        .type           triton_poi_fused__native_batch_norm_legit_no_training_add_7,@function
        .size           triton_poi_fused__native_batch_norm_legit_no_training_add_7,(.L_x_1 - triton_poi_fused__native_batch_norm_legit_no_training_add_7)
        .other          triton_poi_fused__native_batch_norm_legit_no_training_add_7,@"STO_CUDA_ENTRY STV_DEFAULT"
triton_poi_fused__native_batch_norm_legit_no_training_add_7:
.text.triton_poi_fused__native_batch_norm_legit_no_training_add_7:
[----:B------:R-:W0:Y:S01]  /*0000*/  LDC R1, c[0x0][0x28] ;  /* 0x00000a00ff017b82 */ /* 0x000e220000000800 */
[----:B------:R-:W1:Y:S07]  /*0010*/  S2R R0, SR_TID.X ;  /* 0x0000000000007919 */ /* 0x000e6e0000002100 */
[----:B------:R-:W2:Y:S01]  /*0020*/  LDC.64 R12, c[0x0][0x220] ;  /* 0x00008800ff0c7b82 */ /* 0x000ea20000000a00 */
[----:B------:R-:W-:Y:S01]  /*0030*/  ULDC.64 UR4, c[0x0][0x208] ;  /* 0x0000820000047ab9 */ /* 0x000fe20000000a00 */
[----:B------:R-:W3:Y:S06]  /*0040*/  S2R R3, SR_CTAID.X ;  /* 0x0000000000037919 */ /* 0x000eec0000002500 */
[----:B------:R-:W4:Y:S08]  /*0050*/  LDC.64 R8, c[0x0][0x210] ;  /* 0x00008400ff087b82 */ /* 0x000f300000000a00 */
[----:B------:R-:W5:Y:S08]  /*0060*/  LDC.64 R10, c[0x0][0x218] ;  /* 0x00008600ff0a7b82 */ /* 0x000f700000000a00 */
[----:B------:R-:W4:Y:S01]  /*0070*/  LDC.64 R14, c[0x0][0x228] ;  /* 0x00008a00ff0e7b82 */ /* 0x000f220000000a00 */
[----:B-1----:R-:W-:-:S07]  /*0080*/  LOP3.LUT R0, R0, 0x7f, RZ, 0xc0, !PT ;  /* 0x0000007f00007812 */ /* 0x002fce00078ec0ff */
[----:B------:R-:W1:Y:S01]  /*0090*/  LDC.64 R16, c[0x0][0x230] ;  /* 0x00008c00ff107b82 */ /* 0x000e620000000a00 */
[----:B---3--:R-:W-:Y:S02]  /*00a0*/  SHF.R.S32.HI R2, RZ, 0x18, R3 ;  /* 0x00000018ff027819 */ /* 0x008fe40000011403 */
[----:B------:R-:W-:Y:S02]  /*00b0*/  LEA R0, R3, R0, 0x7 ;  /* 0x0000000003007211 */ /* 0x000fe400078e38ff */
[----:B------:R-:W-:Y:S02]  /*00c0*/  SGXT R3, R2, 0x1 ;  /* 0x000000010203781a */ /* 0x000fe40000000200 */
[----:B------:R-:W-:Y:S02]  /*00d0*/  ISETP.GE.AND P2, PT, R0, 0x1800, PT ;  /* 0x000018000000780c */ /* 0x000fe40003f46270 */
[----:B------:R-:W-:-:S04]  /*00e0*/  LEA.HI R3, R3, R0, RZ, 0x6 ;  /* 0x0000000003037211 */ /* 0x000fc800078f30ff */
[----:B------:R-:W-:-:S05]  /*00f0*/  SHF.R.S32.HI R3, RZ, 0x6, R3 ;  /* 0x00000006ff037819 */ /* 0x000fca0000011403 */
[----:B------:R-:W-:-:S05]  /*0100*/  IMAD.HI R2, R3, 0x2aaaaaab, RZ ;  /* 0x2aaaaaab03027827 */ /* 0x000fca00078e02ff */
[----:B------:R-:W-:-:S04]  /*0110*/  SHF.R.U32.HI R5, RZ, 0x1f, R2 ;  /* 0x0000001fff057819 */ /* 0x000fc80000011602 */
[----:B------:R-:W-:Y:S02]  /*0120*/  LEA.HI R2, R2, R5, RZ, 0x1e ;  /* 0x0000000502027211 */ /* 0x000fe400078ff0ff */
[----:B------:R-:W3:Y:S03]  /*0130*/  LDC.64 R4, c[0x0][0x238] ;  /* 0x00008e00ff047b82 */ /* 0x000ee60000000a00 */
[----:B------:R-:W-:Y:S01]  /*0140*/  IMAD R19, R2, -0x18, R3 ;  /* 0xffffffe802137824 */ /* 0x000fe200078e0203 */
[----:B------:R-:W-:-:S03]  /*0150*/  CS2R R2, SRZ ;  /* 0x0000000000027805 */ /* 0x000fc6000001ff00 */
[----:B--2---:R-:W-:-:S05]  /*0160*/  IMAD.WIDE R12, R19, 0x4, R12 ;  /* 0x00000004130c7825 */ /* 0x004fca00078e020c */
[----:B------:R2:W3:Y:S01]  /*0170*/  @!P2 LDG.E.EL R2, desc[UR4][R12.64] ;  /* 0x000000040c02a981 */ /* 0x0004e2000c2e1900 */
[----:B------:R-:W-:Y:S01]  /*0180*/  CS2R R6, SRZ ;  /* 0x0000000000067805 */ /* 0x000fe2000001ff00 */
[----:B----4-:R-:W-:-:S04]  /*0190*/  IMAD.WIDE R8, R0, 0x4, R8 ;  /* 0x0000000400087825 */ /* 0x010fc800078e0208 */
[C---:B-----5:R-:W-:Y:S01]  /*01a0*/  IMAD.WIDE R10, R19.reuse, 0x4, R10 ;  /* 0x00000004130a7825 */ /* 0x060fe200078e020a */
[----:B------:R4:W5:Y:S03]  /*01b0*/  @!P2 LDG.E R6, desc[UR4][R8.64] ;  /* 0x000000040806a981 */ /* 0x000966000c1e1900 */
[C---:B0-2---:R-:W-:Y:S01]  /*01c0*/  IMAD.WIDE R12, R19.reuse, 0x4, R14 ;  /* 0x00000004130c7825 */ /* 0x045fe200078e020e */
[----:B------:R0:W5:Y:S03]  /*01d0*/  @!P2 LDG.E.EL R3, desc[UR4][R10.64] ;  /* 0x000000040a03a981 */ /* 0x000166000c2e1900 */
[----:B-1----:R-:W-:Y:S01]  /*01e0*/  IMAD.WIDE R14, R19, 0x4, R16 ;  /* 0x00000004130e7825 */ /* 0x002fe200078e0210 */
[----:B------:R-:W-:Y:S01]  /*01f0*/  CS2R R16, SRZ ;  /* 0x0000000000107805 */ /* 0x000fe2000001ff00 */
[----:B------:R-:W2:Y:S01]  /*0200*/  @!P2 LDG.E.EL R7, desc[UR4][R12.64] ;  /* 0x000000040c07a981 */ /* 0x000ea2000c2e1900 */
[----:B----4-:R-:W1:Y:S01]  /*0210*/  LDC.64 R8, c[0x0][0x240] ;  /* 0x00009000ff087b82 */ /* 0x010e620000000a00 */
[----:B---3--:R-:W-:-:S03]  /*0220*/  IMAD.WIDE R4, R0, 0x4, R4 ;  /* 0x0000000400047825 */ /* 0x008fc600078e0204 */
[----:B------:R-:W2:Y:S04]  /*0230*/  @!P2 LDG.E.EL R16, desc[UR4][R14.64] ;  /* 0x000000040e10a981 */ /* 0x000ea8000c2e1900 */
[----:B------:R-:W3:Y:S01]  /*0240*/  @!P2 LDG.E R17, desc[UR4][R4.64] ;  /* 0x000000040411a981 */ /* 0x000ee2000c1e1900 */
[----:B0-----:R-:W-:Y:S01]  /*0250*/  HFMA2.MMA R11, -RZ, RZ, 1.625, 0 ;  /* 0x3e800000ff0b7435 */ /* 0x001fe200000001ff */
[----:B------:R-:W-:-:S04]  /*0260*/  FADD R2, R2, 9.9999997473787516356e-06 ;  /* 0x3727c5ac02027421 */ /* 0x000fc80000000000 */
[----:B------:R-:W0:Y:S01]  /*0270*/  MUFU.SQRT R10, R2 ;  /* 0x00000002000a7308 */ /* 0x000e220000002000 */
[----:B-----5:R-:W-:Y:S01]  /*0280*/  FADD R3, -R3, R6 ;  /* 0x0000000603037221 */ /* 0x020fe20000000100 */
[C---:B0-----:R-:W-:Y:S02]  /*0290*/  FSETP.GT.AND P0, PT, R10.reuse, 8.50705917302346158658e+37, PT ;  /* 0x7e8000000a00780b */ /* 0x041fe40003f04000 */
[----:B------:R-:W-:Y:S02]  /*02a0*/  FSETP.GEU.AND P1, PT, R10, 1.175494350822287508e-38, PT ;  /* 0x008000000a00780b */ /* 0x000fe40003f2e000 */
[----:B------:R-:W-:-:S09]  /*02b0*/  FSEL R11, R11, 1, P0 ;  /* 0x3f8000000b0b7808 */ /* 0x000fd20000000000 */
[----:B------:R-:W-:Y:S02]  /*02c0*/  @P0 FMUL R10, R10, 0.25 ;  /* 0x3e8000000a0a0820 */ /* 0x000fe40000400000 */
[----:B------:R-:W-:Y:S02]  /*02d0*/  @!P1 FMUL R11, R11, 16777216 ;  /* 0x4b8000000b0b9820 */ /* 0x000fe40000400000 */
[----:B------:R-:W-:-:S06]  /*02e0*/  @!P1 FMUL R10, R10, 16777216 ;  /* 0x4b8000000a0a9820 */ /* 0x000fcc0000400000 */
[----:B------:R-:W0:Y:S02]  /*02f0*/  MUFU.RCP R10, R10 ;  /* 0x0000000a000a7308 */ /* 0x000e240000001000 */
[----:B0-----:R-:W-:-:S04]  /*0300*/  FMUL R2, R10, R11 ;  /* 0x0000000b0a027220 */ /* 0x001fc80000400000 */
[----:B------:R-:W-:-:S04]  /*0310*/  FMUL R3, R3, R2 ;  /* 0x0000000203037220 */ /* 0x000fc80000400000 */
[----:B--2---:R-:W-:Y:S01]  /*0320*/  FFMA R16, R3, R7, R16 ;  /* 0x0000000703107223 */ /* 0x004fe20000000010 */
[----:B-1----:R-:W-:-:S04]  /*0330*/  IMAD.WIDE R2, R0, 0x4, R8 ;  /* 0x0000000400027825 */ /* 0x002fc800078e0208 */
[----:B---3--:R-:W-:Y:S01]  /*0340*/  FADD R17, R16, R17 ;  /* 0x0000001110117221 */ /* 0x008fe20000000000 */
[----:B------:R-:W-:Y:S06]  /*0350*/  @P2 EXIT ;  /* 0x000000000000294d */ /* 0x000fec0003800000 */
[----:B------:R-:W-:Y:S01]  /*0360*/  STG.E desc[UR4][R2.64], R17 ;  /* 0x0000001102007986 */ /* 0x000fe2000c101904 */
[----:B------:R-:W-:Y:S05]  /*0370*/  EXIT ;  /* 0x000000000000794d */ /* 0x000fea0003800000 */
.L_x_0:
[----:B------:R-:W-:-:S00]  /*0380*/  BRA `(.L_x_0) ;  /* 0xfffffffc00fc7947 */ /* 0x000fc0000383ffff */
[----:B------:R-:W-:-:S00]  /*0390*/  NOP ;  /* 0x0000000000007918 */ /* 0x000fc00000000000 */
        /* <DEDUP_REMOVED lines=14> */
.L_x_1:


//--------------------- .nv.global.init           --------------------------
	.section	.nv.global.init,"aw",@progbits
.nv.global.init:
	.type		_$_str,@object
	.size		_$_str,(_$_str_$_2 - _$_str)
_$_str:
        /*0000*/ 	.byte	0x5f, 0x5f, 0x43, 0x55, 0x44, 0x41, 0x5f, 0x46, 0x54, 0x5a, 0x00
	.type		_$_str_$_2,@object
	.size		_$_str_$_2,(.L_1 - _$_str_$_2)
_$_str_$_2:
        /*000b*/ 	.byte	0x5f, 0x5f, 0x43, 0x55, 0x44, 0x41, 0x5f, 0x50, 0x52, 0x45, 0x43, 0x5f, 0x53, 0x51, 0x52, 0x54
        /*001b*/ 	.byte	0x00
.L_1:


//--------------------- .nv.constant0.triton_poi_fused__native_batch_norm_legit_no_training_add_7 --------------------------
	.section	.nv.constant0.triton_poi_fused__native_batch_norm_legit_no_training_add_7,"a",@progbits
	.sectionflags	@""
	.align	4
.nv.constant0.triton_poi_fused__native_batch_norm_legit_no_training_add_7:
	.zero		588
